//
// Generated by NVIDIA NVVM Compiler
//
// Compiler Build ID: CL-36424714
// Cuda compilation tools, release 13.0, V13.0.88
// Based on NVVM 20.0.0
//

.version 9.0
.target sm_100
.address_size 64

	// .globl	_Z9incKernelPiPKiii

.visible .entry _Z9incKernelPiPKiii(
	.param .u64 .ptr .align 1 _Z9incKernelPiPKiii_param_0,
	.param .u64 .ptr .align 1 _Z9incKernelPiPKiii_param_1,
	.param .u32 _Z9incKernelPiPKiii_param_2,
	.param .u32 _Z9incKernelPiPKiii_param_3
)
{
	.reg .pred 	%p<12>;
	.reg .b32 	%r<77>;
	.reg .b64 	%rd<8>;

	ld.param.u64 	%rd3, [_Z9incKernelPiPKiii_param_0];
	ld.param.u64 	%rd4, [_Z9incKernelPiPKiii_param_1];
	ld.param.u32 	%r12, [_Z9incKernelPiPKiii_param_2];
	ld.param.u32 	%r11, [_Z9incKernelPiPKiii_param_3];
	mov.u32 	%r13, %ctaid.x;
	mov.u32 	%r14, %ntid.x;
	mov.u32 	%r15, %tid.x;
	mad.lo.s32 	%r1, %r13, %r14, %r15;
	setp.ge.s32 	%p1, %r1, %r12;
	setp.lt.s32 	%p2, %r11, 1;
	or.pred  	%p3, %p1, %p2;
	@%p3 bra 	$L__BB0_13;
	cvta.to.global.u64 	%rd5, %rd4;
	cvta.to.global.u64 	%rd6, %rd3;
	mul.wide.s32 	%rd7, %r1, 4;
	add.s64 	%rd1, %rd5, %rd7;
	add.s64 	%rd2, %rd6, %rd7;
	and.b32  	%r2, %r11, 15;
	setp.lt.u32 	%p4, %r11, 16;
	@%p4 bra 	$L__BB0_4;
	and.b32  	%r16, %r11, 2147483632;
	neg.s32 	%r75, %r16;
$L__BB0_3:
	.pragma "nounroll";
	ld.global.u32 	%r17, [%rd1];
	add.s32 	%r18, %r17, 1;
	st.global.u32 	[%rd2], %r18;
	ld.global.u32 	%r19, [%rd1];
	add.s32 	%r20, %r19, 1;
	st.global.u32 	[%rd2], %r20;
	ld.global.u32 	%r21, [%rd1];
	add.s32 	%r22, %r21, 1;
	st.global.u32 	[%rd2], %r22;
	ld.global.u32 	%r23, [%rd1];
	add.s32 	%r24, %r23, 1;
	st.global.u32 	[%rd2], %r24;
	ld.global.u32 	%r25, [%rd1];
	add.s32 	%r26, %r25, 1;
	st.global.u32 	[%rd2], %r26;
	ld.global.u32 	%r27, [%rd1];
	add.s32 	%r28, %r27, 1;
	st.global.u32 	[%rd2], %r28;
	ld.global.u32 	%r29, [%rd1];
	add.s32 	%r30, %r29, 1;
	st.global.u32 	[%rd2], %r30;
	ld.global.u32 	%r31, [%rd1];
	add.s32 	%r32, %r31, 1;
	st.global.u32 	[%rd2], %r32;
	ld.global.u32 	%r33, [%rd1];
	add.s32 	%r34, %r33, 1;
	st.global.u32 	[%rd2], %r34;
	ld.global.u32 	%r35, [%rd1];
	add.s32 	%r36, %r35, 1;
	st.global.u32 	[%rd2], %r36;
	ld.global.u32 	%r37, [%rd1];
	add.s32 	%r38, %r37, 1;
	st.global.u32 	[%rd2], %r38;
	ld.global.u32 	%r39, [%rd1];
	add.s32 	%r40, %r39, 1;
	st.global.u32 	[%rd2], %r40;
	ld.global.u32 	%r41, [%rd1];
	add.s32 	%r42, %r41, 1;
	st.global.u32 	[%rd2], %r42;
	ld.global.u32 	%r43, [%rd1];
	add.s32 	%r44, %r43, 1;
	st.global.u32 	[%rd2], %r44;
	ld.global.u32 	%r45, [%rd1];
	add.s32 	%r46, %r45, 1;
	st.global.u32 	[%rd2], %r46;
	ld.global.u32 	%r47, [%rd1];
	add.s32 	%r48, %r47, 1;
	st.global.u32 	[%rd2], %r48;
	add.s32 	%r75, %r75, 16;
	setp.ne.s32 	%p5, %r75, 0;
	@%p5 bra 	$L__BB0_3;
$L__BB0_4:
	setp.eq.s32 	%p6, %r2, 0;
	@%p6 bra 	$L__BB0_13;
	and.b32  	%r6, %r11, 7;
	setp.lt.u32 	%p7, %r2, 8;
	@%p7 bra 	$L__BB0_7;
	ld.global.u32 	%r49, [%rd1];
	add.s32 	%r50, %r49, 1;
	st.global.u32 	[%rd2], %r50;
	ld.global.u32 	%r51, [%rd1];
	add.s32 	%r52, %r51, 1;
	st.global.u32 	[%rd2], %r52;
	ld.global.u32 	%r53, [%rd1];
	add.s32 	%r54, %r53, 1;
	st.global.u32 	[%rd2], %r54;
	ld.global.u32 	%r55, [%rd1];
	add.s32 	%r56, %r55, 1;
	st.global.u32 	[%rd2], %r56;
	ld.global.u32 	%r57, [%rd1];
	add.s32 	%r58, %r57, 1;
	st.global.u32 	[%rd2], %r58;
	ld.global.u32 	%r59, [%rd1];
	add.s32 	%r60, %r59, 1;
	st.global.u32 	[%rd2], %r60;
	ld.global.u32 	%r61, [%rd1];
	add.s32 	%r62, %r61, 1;
	st.global.u32 	[%rd2], %r62;
	ld.global.u32 	%r63, [%rd1];
	add.s32 	%r64, %r63, 1;
	st.global.u32 	[%rd2], %r64;
$L__BB0_7:
	setp.eq.s32 	%p8, %r6, 0;
	@%p8 bra 	$L__BB0_13;
	and.b32  	%r7, %r11, 3;
	setp.lt.u32 	%p9, %r6, 4;
	@%p9 bra 	$L__BB0_10;
	ld.global.u32 	%r65, [%rd1];
	add.s32 	%r66, %r65, 1;
	st.global.u32 	[%rd2], %r66;
	ld.global.u32 	%r67, [%rd1];
	add.s32 	%r68, %r67, 1;
	st.global.u32 	[%rd2], %r68;
	ld.global.u32 	%r69, [%rd1];
	add.s32 	%r70, %r69, 1;
	st.global.u32 	[%rd2], %r70;
	ld.global.u32 	%r71, [%rd1];
	add.s32 	%r72, %r71, 1;
	st.global.u32 	[%rd2], %r72;
$L__BB0_10:
	setp.eq.s32 	%p10, %r7, 0;
	@%p10 bra 	$L__BB0_13;
	neg.s32 	%r76, %r7;
$L__BB0_12:
	.pragma "nounroll";
	ld.global.u32 	%r73, [%rd1];
	add.s32 	%r74, %r73, 1;
	st.global.u32 	[%rd2], %r74;
	add.s32 	%r76, %r76, 1;
	setp.ne.s32 	%p11, %r76, 0;
	@%p11 bra 	$L__BB0_12;
$L__BB0_13:
	ret;

}


// ===== COMPILED SASS (sm_100) =====

	.target	sm_100

	.elftype	@"ET_EXEC"


//--------------------- .note.nv.tkinfo           --------------------------
	.section	.note.nv.tkinfo,"",@"SHT_NOTE"
	.sectionflags	@"SHF_NOTE_NV_TKINFO"
	.tkinfo
        /*0018*/ 	.word	0x00000002
        /*0030*/ 	.string	""
        /*0030*/ 	.string	"ptxas"
        /*0030*/ 	.string	"Cuda compilation tools, release 13.0, V13.0.88"
        /*0030*/ 	.string	"Build cuda_13.0.r13.0/compiler.36424714_0"
        /*0030*/ 	.string	"-arch sm_100 -m 64 "



//--------------------- .note.nv.cuinfo           --------------------------
	.section	.note.nv.cuinfo,"",@"SHT_NOTE"
	.sectionflags	@"SHF_NOTE_NV_CUINFO"
        /*0018*/ 	.short	0x0002
        /*001a*/ 	.short	0x0064
        /*001c*/ 	.short	0x0082
	.zero		2


//--------------------- .nv.info                  --------------------------
	.section	.nv.info,"",@"SHT_CUDA_INFO"
	.align	4


	//----- nvinfo : EIATTR_REGCOUNT
	.align		4
        /*0000*/ 	.byte	0x04, 0x2f
        /*0002*/ 	.short	(.L_1 - .L_0)
	.align		4
.L_0:
        /*0004*/ 	.word	index@(_Z9incKernelPiPKiii)
        /*0008*/ 	.word	0x00000012


	//----- nvinfo : EIATTR_FRAME_SIZE
	.align		4
.L_1:
        /*000c*/ 	.byte	0x04, 0x11
        /*000e*/ 	.short	(.L_3 - .L_2)
	.align		4
.L_2:
        /*0010*/ 	.word	index@(_Z9incKernelPiPKiii)
        /*0014*/ 	.word	0x00000000


	//----- nvinfo : EIATTR_MIN_STACK_SIZE
	.align		4
.L_3:
        /*0018*/ 	.byte	0x04, 0x12
        /*001a*/ 	.short	(.L_5 - .L_4)
	.align		4
.L_4:
        /*001c*/ 	.word	index@(_Z9incKernelPiPKiii)
        /*0020*/ 	.word	0x00000000
.L_5:


//--------------------- .nv.compat                --------------------------
	.section	.nv.compat,"",@"SHT_CUDA_COMPAT_INFO"
	.align	4
        /*0000*/ 	.byte	0x02, 0x09, 0x00, 0x00, 0x02, 0x02, 0x01, 0x00, 0x02, 0x05, 0x05, 0x00, 0x03, 0x07, 0x01, 0x01
        /*0010*/ 	.byte	0x02, 0x03, 0x00, 0x00, 0x02, 0x06, 0x01, 0x00, 0x04, 0x0b, 0x08, 0x00, 0x09, 0x00, 0x00, 0x00
        /*0020*/ 	.byte	0x00, 0x00, 0x00, 0x00


//--------------------- .nv.info._Z9incKernelPiPKiii --------------------------
	.section	.nv.info._Z9incKernelPiPKiii,"",@"SHT_CUDA_INFO"
	.sectionflags	@""
	.align	4


	//----- nvinfo : EIATTR_CUDA_API_VERSION
	.align		4
        /*0000*/ 	.byte	0x04, 0x37
        /*0002*/ 	.short	(.L_7 - .L_6)
.L_6:
        /*0004*/ 	.word	0x00000082


	//----- nvinfo : EIATTR_KPARAM_INFO
	.align		4
.L_7:
        /*0008*/ 	.byte	0x04, 0x17
        /*000a*/ 	.short	(.L_9 - .L_8)
.L_8:
        /*000c*/ 	.word	0x00000000
        /*0010*/ 	.short	0x0003
        /*0012*/ 	.short	0x0014
        /*0014*/ 	.byte	0x00, 0xf0, 0x11, 0x00


	//----- nvinfo : EIATTR_KPARAM_INFO
	.align		4
.L_9:
        /*0018*/ 	.byte	0x04, 0x17
        /*001a*/ 	.short	(.L_11 - .L_10)
.L_10:
        /*001c*/ 	.word	0x00000000
        /*0020*/ 	.short	0x0002
        /*0022*/ 	.short	0x0010
        /*0024*/ 	.byte	0x00, 0xf0, 0x11, 0x00


	//----- nvinfo : EIATTR_KPARAM_INFO
	.align		4
.L_11:
        /*0028*/ 	.byte	0x04, 0x17
        /*002a*/ 	.short	(.L_13 - .L_12)
.L_12:
        /*002c*/ 	.word	0x00000000
        /*0030*/ 	.short	0x0001
        /*0032*/ 	.short	0x0008
        /*0034*/ 	.byte	0x00, 0xf5, 0x21, 0x00


	//----- nvinfo : EIATTR_KPARAM_INFO
	.align		4
.L_13:
        /*0038*/ 	.byte	0x04, 0x17
        /*003a*/ 	.short	(.L_15 - .L_14)
.L_14:
        /*003c*/ 	.word	0x00000000
        /*0040*/ 	.short	0x0000
        /*0042*/ 	.short	0x0000
        /*0044*/ 	.byte	0x00, 0xf5, 0x21, 0x00


	//----- nvinfo : EIATTR_SPARSE_MMA_MASK
	.align		4
.L_15:
        /*0048*/ 	.byte	0x03, 0x50
        /*004a*/ 	.short	0x0000


	//----- nvinfo : EIATTR_MAXREG_COUNT
	.align		4
        /*004c*/ 	.byte	0x03, 0x1b
        /*004e*/ 	.short	0x00ff


	//----- nvinfo : EIATTR_MERCURY_ISA_VERSION
	.align		4
        /*0050*/ 	.byte	0x03, 0x5f
        /*0052*/ 	.short	0x0101


	//----- nvinfo : EIATTR_VRC_CTA_INIT_COUNT
	.align		4
        /*0054*/ 	.byte	0x02, 0x4a
	.zero		1
	.zero		1


	//----- nvinfo : EIATTR_EXIT_INSTR_OFFSETS
	.align		4
        /*0058*/ 	.byte	0x04, 0x1c
        /*005a*/ 	.short	(.L_17 - .L_16)


	//   ....[0]....
.L_16:
        /*005c*/ 	.word	0x00000080


	//   ....[1]....
        /*0060*/ 	.word	0x00000470


	//   ....[2]....
        /*0064*/ 	.word	0x00000640


	//   ....[3]....
        /*0068*/ 	.word	0x00000750


	//   ....[4]....
        /*006c*/ 	.word	0x000007d0


	//----- nvinfo : EIATTR_CBANK_PARAM_SIZE
	.align		4
.L_17:
        /*0070*/ 	.byte	0x03, 0x19
        /*0072*/ 	.short	0x0018


	//----- nvinfo : EIATTR_PARAM_CBANK
	.align		4
        /*0074*/ 	.byte	0x04, 0x0a
        /*0076*/ 	.short	(.L_19 - .L_18)
	.align		4
.L_18:
        /*0078*/ 	.word	index@(.nv.constant0._Z9incKernelPiPKiii)
        /*007c*/ 	.short	0x0380
        /*007e*/ 	.short	0x0018


	//----- nvinfo : EIATTR_SW_WAR
	.align		4
.L_19:
        /*0080*/ 	.byte	0x04, 0x36
        /*0082*/ 	.short	(.L_21 - .L_20)
.L_20:
        /*0084*/ 	.word	0x00000008
.L_21:


//--------------------- .nv.callgraph             --------------------------
	.section	.nv.callgraph,"",@"SHT_CUDA_CALLGRAPH"
	.align	4
	.sectionentsize	8
	.align		4
        /*0000*/ 	.word	0x00000000
	.align		4
        /*0004*/ 	.word	0xffffffff
	.align		4
        /*0008*/ 	.word	0x00000000
	.align		4
        /*000c*/ 	.word	0xfffffffe
	.align		4
        /*0010*/ 	.word	0x00000000
	.align		4
        /*0014*/ 	.word	0xfffffffd
	.align		4
        /*0018*/ 	.word	0x00000000
	.align		4
        /*001c*/ 	.word	0xfffffffc


//--------------------- .text._Z9incKernelPiPKiii --------------------------
	.section	.text._Z9incKernelPiPKiii,"ax",@progbits
	.align	128
        .global         _Z9incKernelPiPKiii
        .type           _Z9incKernelPiPKiii,@function
        .size           _Z9incKernelPiPKiii,(.L_x_6 - _Z9incKernelPiPKiii)
        .other          _Z9incKernelPiPKiii,@"STO_CUDA_ENTRY STV_DEFAULT"
_Z9incKernelPiPKiii:
.text._Z9incKernelPiPKiii:
[----:B------:R-:W-:Y:S01]  /*0000*/  LDC R1, c[0x0][0x37c] ;  /* 0x0000df00ff017b82 */ /* 0x000fe20000000800 */
[----:B------:R-:W0:Y:S07]  /*0010*/  S2R R0, SR_TID.X ;  /* 0x0000000000007919 */ /* 0x000e2e0000002100 */
[----:B------:R-:W0:Y:S08]  /*0020*/  S2UR UR4, SR_CTAID.X ;  /* 0x00000000000479c3 */ /* 0x000e300000002500 */
[----:B------:R-:W0:Y:S08]  /*0030*/  LDC R9, c[0x0][0x360] ;  /* 0x0000d800ff097b82 */ /* 0x000e300000000800 */
[----:B------:R-:W1:Y:S01]  /*0040*/  LDC.64 R2, c[0x0][0x390] ;  /* 0x0000e400ff027b82 */ /* 0x000e620000000a00 */
[----:B0-----:R-:W-:Y:S01]  /*0050*/  IMAD R9, R9, UR4, R0 ;  /* 0x0000000409097c24 */ /* 0x001fe2000f8e0200 */
[----:B-1----:R-:W-:-:S04]  /*0060*/  ISETP.GE.AND P0, PT, R3, 0x1, PT ;  /* 0x000000010300780c */ /* 0x002fc80003f06270 */
[----:B------:R-:W-:-:S13]  /*0070*/  ISETP.GE.OR P0, PT, R9, R2, !P0 ;  /* 0x000000020900720c */ /* 0x000fda0004706670 */
[----:B------:R-:W-:Y:S05]  /*0080*/  @P0 EXIT ;  /* 0x000000000000094d */ /* 0x000fea0003800000 */
[----:B------:R-:W0:Y:S01]  /*0090*/  LDC.64 R4, c[0x0][0x388] ;  /* 0x0000e200ff047b82 */ /* 0x000e220000000a00 */
[C---:B------:R-:W-:Y:S01]  /*00a0*/  ISETP.GE.U32.AND P1, PT, R3.reuse, 0x10, PT ;  /* 0x000000100300780c */ /* 0x040fe20003f26070 */
[----:B------:R-:W1:Y:S01]  /*00b0*/  LDCU.64 UR4, c[0x0][0x358] ;  /* 0x00006b00ff0477ac */ /* 0x000e620008000a00 */
[----:B------:R-:W-:-:S04]  /*00c0*/  LOP3.LUT R8, R3, 0xf, RZ, 0xc0, !PT ;  /* 0x0000000f03087812 */ /* 0x000fc800078ec0ff */
[----:B------:R-:W-:Y:S01]  /*00d0*/  ISETP.NE.AND P0, PT, R8, RZ, PT ;  /* 0x000000ff0800720c */ /* 0x000fe20003f05270 */
[----:B------:R-:W2:Y:S01]  /*00e0*/  LDC.64 R6, c[0x0][0x380] ;  /* 0x0000e000ff067b82 */ /* 0x000ea20000000a00 */
[----:B0-----:R-:W-:-:S04]  /*00f0*/  IMAD.WIDE R4, R9, 0x4, R4 ;  /* 0x0000000409047825 */ /* 0x001fc800078e0204 */
[----:B--2---:R-:W-:Y:S01]  /*0100*/  IMAD.WIDE R6, R9, 0x4, R6 ;  /* 0x0000000409067825 */ /* 0x004fe200078e0206 */
[----:B-1----:R-:W-:Y:S06]  /*0110*/  @!P1 BRA `(.L_x_0) ;  /* 0x0000000000d49947 */ /* 0x002fec0003800000 */
[----:B------:R-:W-:-:S05]  /*0120*/  LOP3.LUT R0, R3, 0x7ffffff0, RZ, 0xc0, !PT ;  /* 0x7ffffff003007812 */ /* 0x000fca00078ec0ff */
[----:B------:R-:W-:-:S07]  /*0130*/  IMAD.MOV R0, RZ, RZ, -R0 ;  /* 0x000000ffff007224 */ /* 0x000fce00078e0a00 */
.L_x_1:
[----:B------:R-:W2:Y:S02]  /*0140*/  LDG.E R2, desc[UR4][R4.64] ;  /* 0x0000000404027981 */ /* 0x000ea4000c1e1900 */
[----:B0-2---:R-:W-:-:S05]  /*0150*/  VIADD R9, R2, 0x1 ;  /* 0x0000000102097836 */ /* 0x005fca0000000000 */
[----:B------:R0:W-:Y:S04]  /*0160*/  STG.E desc[UR4][R6.64], R9 ;  /* 0x0000000906007986 */ /* 0x0001e8000c101904 */
[----:B------:R-:W2:Y:S02]  /*0170*/  LDG.E R2, desc[UR4][R4.64] ;  /* 0x0000000404027981 */ /* 0x000ea4000c1e1900 */
[----:B--2---:R-:W-:-:S05]  /*0180*/  IADD3 R11, PT, PT, R2, 0x1, RZ ;  /* 0x00000001020b7810 */ /* 0x004fca0007ffe0ff */
[----:B------:R1:W-:Y:S04]  /*0190*/  STG.E desc[UR4][R6.64], R11 ;  /* 0x0000000b06007986 */ /* 0x0003e8000c101904 */
[----:B------:R-:W2:Y:S02]  /*01a0*/  LDG.E R2, desc[UR4][R4.64] ;  /* 0x0000000404027981 */ /* 0x000ea4000c1e1900 */
[----:B--2---:R-:W-:-:S05]  /*01b0*/  VIADD R13, R2, 0x1 ;  /* 0x00000001020d7836 */ /* 0x004fca0000000000 */
[----:B------:R2:W-:Y:S04]  /*01c0*/  STG.E desc[UR4][R6.64], R13 ;  /* 0x0000000d06007986 */ /* 0x0005e8000c101904 */
[----:B------:R-:W3:Y:S02]  /*01d0*/  LDG.E R2, desc[UR4][R4.64] ;  /* 0x0000000404027981 */ /* 0x000ee4000c1e1900 */
[----:B---3--:R-:W-:-:S05]  /*01e0*/  VIADD R15, R2, 0x1 ;  /* 0x00000001020f7836 */ /* 0x008fca0000000000 */
[----:B------:R3:W-:Y:S04]  /*01f0*/  STG.E desc[UR4][R6.64], R15 ;  /* 0x0000000f06007986 */ /* 0x0007e8000c101904 */
[----:B------:R-:W0:Y:S02]  /*0200*/  LDG.E R2, desc[UR4][R4.64] ;  /* 0x0000000404027981 */ /* 0x000e24000c1e1900 */
[----:B0-----:R-:W-:-:S05]  /*0210*/  IADD3 R9, PT, PT, R2, 0x1, RZ ;  /* 0x0000000102097810 */ /* 0x001fca0007ffe0ff */
[----:B------:R0:W-:Y:S04]  /*0220*/  STG.E desc[UR4][R6.64], R9 ;  /* 0x0000000906007986 */ /* 0x0001e8000c101904 */
[----:B------:R-:W1:Y:S02]  /*0230*/  LDG.E R2, desc[UR4][R4.64] ;  /* 0x0000000404027981 */ /* 0x000e64000c1e1900 */
[----:B-1----:R-:W-:-:S05]  /*0240*/  VIADD R11, R2, 0x1 ;  /* 0x00000001020b7836 */ /* 0x002fca0000000000 */
[----:B------:R1:W-:Y:S04]  /*0250*/  STG.E desc[UR4][R6.64], R11 ;  /* 0x0000000b06007986 */ /* 0x0003e8000c101904 */
[----:B------:R-:W2:Y:S02]  /*0260*/  LDG.E R2, desc[UR4][R4.64] ;  /* 0x0000000404027981 */ /* 0x000ea4000c1e1900 */
[----:B--2---:R-:W-:-:S05]  /*0270*/  VIADD R13, R2, 0x1 ;  /* 0x00000001020d7836 */ /* 0x004fca0000000000 */
[----:B------:R2:W-:Y:S04]  /*0280*/  STG.E desc[UR4][R6.64], R13 ;  /* 0x0000000d06007986 */ /* 0x0005e8000c101904 */
[----:B------:R-:W3:Y:S02]  /*0290*/  LDG.E R2, desc[UR4][R4.64] ;  /* 0x0000000404027981 */ /* 0x000ee4000c1e1900 */
[----:B---3--:R-:W-:-:S05]  /*02a0*/  IADD3 R15, PT, PT, R2, 0x1, RZ ;  /* 0x00000001020f7810 */ /* 0x008fca0007ffe0ff */
[----:B------:R3:W-:Y:S04]  /*02b0*/  STG.E desc[UR4][R6.64], R15 ;  /* 0x0000000f06007986 */ /* 0x0007e8000c101904 */
[----:B------:R-:W0:Y:S02]  /*02c0*/  LDG.E R2, desc[UR4][R4.64] ;  /* 0x0000000404027981 */ /* 0x000e24000c1e1900 */
[----:B0-----:R-:W-:-:S05]  /*02d0*/  VIADD R9, R2, 0x1 ;  /* 0x0000000102097836 */ /* 0x001fca0000000000 */
[----:B------:R0:W-:Y:S04]  /*02e0*/  STG.E desc[UR4][R6.64], R9 ;  /* 0x0000000906007986 */ /* 0x0001e8000c101904 */
[----:B------:R-:W1:Y:S02]  /*02f0*/  LDG.E R2, desc[UR4][R4.64] ;  /* 0x0000000404027981 */ /* 0x000e64000c1e1900 */
[----:B-1----:R-:W-:-:S05]  /*0300*/  VIADD R11, R2, 0x1 ;  /* 0x00000001020b7836 */ /* 0x002fca0000000000 */
[----:B------:R1:W-:Y:S04]  /*0310*/  STG.E desc[UR4][R6.64], R11 ;  /* 0x0000000b06007986 */ /* 0x0003e8000c101904 */
[----:B------:R-:W2:Y:S02]  /*0320*/  LDG.E R2, desc[UR4][R4.64] ;  /* 0x0000000404027981 */ /* 0x000ea4000c1e1900 */
[----:B--2---:R-:W-:-:S05]  /*0330*/  IADD3 R13, PT, PT, R2, 0x1, RZ ;  /* 0x00000001020d7810 */ /* 0x004fca0007ffe0ff */
[----:B------:R2:W-:Y:S04]  /*0340*/  STG.E desc[UR4][R6.64], R13 ;  /* 0x0000000d06007986 */ /* 0x0005e8000c101904 */
[----:B------:R-:W3:Y:S02]  /*0350*/  LDG.E R2, desc[UR4][R4.64] ;  /* 0x0000000404027981 */ /* 0x000ee4000c1e1900 */
[----:B---3--:R-:W-:-:S05]  /*0360*/  VIADD R15, R2, 0x1 ;  /* 0x00000001020f7836 */ /* 0x008fca0000000000 */
[----:B------:R3:W-:Y:S04]  /*0370*/  STG.E desc[UR4][R6.64], R15 ;  /* 0x0000000f06007986 */ /* 0x0007e8000c101904 */
[----:B------:R-:W0:Y:S02]  /*0380*/  LDG.E R2, desc[UR4][R4.64] ;  /* 0x0000000404027981 */ /* 0x000e24000c1e1900 */
[----:B0-----:R-:W-:-:S05]  /*0390*/  VIADD R9, R2, 0x1 ;  /* 0x0000000102097836 */ /* 0x001fca0000000000 */
[----:B------:R0:W-:Y:S04]  /*03a0*/  STG.E desc[UR4][R6.64], R9 ;  /* 0x0000000906007986 */ /* 0x0001e8000c101904 */
[----:B------:R-:W1:Y:S02]  /*03b0*/  LDG.E R2, desc[UR4][R4.64] ;  /* 0x0000000404027981 */ /* 0x000e64000c1e1900 */
[----:B-1----:R-:W-:-:S05]  /*03c0*/  IADD3 R11, PT, PT, R2, 0x1, RZ ;  /* 0x00000001020b7810 */ /* 0x002fca0007ffe0ff */
[----:B------:R0:W-:Y:S04]  /*03d0*/  STG.E desc[UR4][R6.64], R11 ;  /* 0x0000000b06007986 */ /* 0x0001e8000c101904 */
[----:B------:R-:W2:Y:S01]  /*03e0*/  LDG.E R2, desc[UR4][R4.64] ;  /* 0x0000000404027981 */ /* 0x000ea2000c1e1900 */
[----:B------:R-:W-:Y:S01]  /*03f0*/  IADD3 R0, PT, PT, R0, 0x10, RZ ;  /* 0x0000001000007810 */ /* 0x000fe20007ffe0ff */
[----:B--2---:R-:W-:-:S05]  /*0400*/  VIADD R13, R2, 0x1 ;  /* 0x00000001020d7836 */ /* 0x004fca0000000000 */
[----:B------:R0:W-:Y:S04]  /*0410*/  STG.E desc[UR4][R6.64], R13 ;  /* 0x0000000d06007986 */ /* 0x0001e8000c101904 */
[----:B------:R-:W3:Y:S01]  /*0420*/  LDG.E R2, desc[UR4][R4.64] ;  /* 0x0000000404027981 */ /* 0x000ee2000c1e1900 */
[----:B------:R-:W-:Y:S01]  /*0430*/  ISETP.NE.AND P1, PT, R0, RZ, PT ;  /* 0x000000ff0000720c */ /* 0x000fe20003f25270 */
[----:B---3--:R-:W-:-:S05]  /*0440*/  VIADD R15, R2, 0x1 ;  /* 0x00000001020f7836 */ /* 0x008fca0000000000 */
[----:B------:R0:W-:Y:S07]  /*0450*/  STG.E desc[UR4][R6.64], R15 ;  /* 0x0000000f06007986 */ /* 0x0001ee000c101904 */
[----:B------:R-:W-:Y:S05]  /*0460*/  @P1 BRA `(.L_x_1) ;  /* 0xfffffffc00341947 */ /* 0x000fea000383ffff */
.L_x_0:
[----:B------:R-:W-:Y:S05]  /*0470*/  @!P0 EXIT ;  /* 0x000000000000894d */ /* 0x000fea0003800000 */
[----:B------:R-:W-:Y:S02]  /*0480*/  ISETP.GE.U32.AND P0, PT, R8, 0x8, PT ;  /* 0x000000080800780c */ /* 0x000fe40003f06070 */
[----:B------:R-:W-:-:S04]  /*0490*/  LOP3.LUT R2, R3, 0x7, RZ, 0xc0, !PT ;  /* 0x0000000703027812 */ /* 0x000fc800078ec0ff */
[----:B------:R-:W-:-:S07]  /*04a0*/  ISETP.NE.AND P1, PT, R2, RZ, PT ;  /* 0x000000ff0200720c */ /* 0x000fce0003f25270 */
[----:B------:R-:W-:Y:S06]  /*04b0*/  @!P0 BRA `(.L_x_2) ;  /* 0x0000000000608947 */ /* 0x000fec0003800000 */
[----:B------:R-:W0:Y:S02]  /*04c0*/  LDG.E R0, desc[UR4][R4.64] ;  /* 0x0000000404007981 */ /* 0x000e24000c1e1900 */
[----:B0-----:R-:W-:-:S05]  /*04d0*/  VIADD R9, R0, 0x1 ;  /* 0x0000000100097836 */ /* 0x001fca0000000000 */
[----:B------:R0:W-:Y:S04]  /*04e0*/  STG.E desc[UR4][R6.64], R9 ;  /* 0x0000000906007986 */ /* 0x0001e8000c101904 */
[----:B------:R-:W2:Y:S02]  /*04f0*/  LDG.E R0, desc[UR4][R4.64] ;  /* 0x0000000404007981 */ /* 0x000ea4000c1e1900 */
[----:B--2---:R-:W-:-:S05]  /*0500*/  VIADD R11, R0, 0x1 ;  /* 0x00000001000b7836 */ /* 0x004fca0000000000 */
        /* <DEDUP_REMOVED lines=13> */
[----:B------:R-:W2:Y:S02]  /*05e0*/  LDG.E R0, desc[UR4][R4.64] ;  /* 0x0000000404007981 */ /* 0x000ea4000c1e1900 */
[----:B--2---:R-:W-:-:S05]  /*05f0*/  VIADD R13, R0, 0x1 ;  /* 0x00000001000d7836 */ /* 0x004fca0000000000 */
[----:B------:R4:W-:Y:S04]  /*0600*/  STG.E desc[UR4][R6.64], R13 ;  /* 0x0000000d06007986 */ /* 0x0009e8000c101904 */
[----:B------:R-:W3:Y:S02]  /*0610*/  LDG.E R0, desc[UR4][R4.64] ;  /* 0x0000000404007981 */ /* 0x000ee4000c1e1900 */
[----:B---3--:R-:W-:-:S05]  /*0620*/  VIADD R15, R0, 0x1 ;  /* 0x00000001000f7836 */ /* 0x008fca0000000000 */
[----:B------:R4:W-:Y:S02]  /*0630*/  STG.E desc[UR4][R6.64], R15 ;  /* 0x0000000f06007986 */ /* 0x0009e4000c101904 */
.L_x_2:
[----:B------:R-:W-:Y:S05]  /*0640*/  @!P1 EXIT ;  /* 0x000000000000994d */ /* 0x000fea0003800000 */
[----:B------:R-:W-:Y:S02]  /*0650*/  ISETP.GE.U32.AND P0, PT, R2, 0x4, PT ;  /* 0x000000040200780c */ /* 0x000fe40003f06070 */
[----:B------:R-:W-:-:S04]  /*0660*/  LOP3.LUT R3, R3, 0x3, RZ, 0xc0, !PT ;  /* 0x0000000303037812 */ /* 0x000fc800078ec0ff */
[----:B------:R-:W-:-:S07]  /*0670*/  ISETP.NE.AND P1, PT, R3, RZ, PT ;  /* 0x000000ff0300720c */ /* 0x000fce0003f25270 */
[----:B------:R-:W-:Y:S06]  /*0680*/  @!P0 BRA `(.L_x_3) ;  /* 0x0000000000308947 */ /* 0x000fec0003800000 */
[----:B------:R-:W0:Y:S02]  /*0690*/  LDG.E R0, desc[UR4][R4.64] ;  /* 0x0000000404007981 */ /* 0x000e24000c1e1900 */
[----:B0---4-:R-:W-:-:S05]  /*06a0*/  IADD3 R9, PT, PT, R0, 0x1, RZ ;  /* 0x0000000100097810 */ /* 0x011fca0007ffe0ff */
[----:B------:R1:W-:Y:S04]  /*06b0*/  STG.E desc[UR4][R6.64], R9 ;  /* 0x0000000906007986 */ /* 0x0003e8000c101904 */
[----:B------:R-:W2:Y:S02]  /*06c0*/  LDG.E R0, desc[UR4][R4.64] ;  /* 0x0000000404007981 */ /* 0x000ea4000c1e1900 */
[----:B--2---:R-:W-:-:S05]  /*06d0*/  VIADD R11, R0, 0x1 ;  /* 0x00000001000b7836 */ /* 0x004fca0000000000 */
[----:B------:R1:W-:Y:S04]  /*06e0*/  STG.E desc[UR4][R6.64], R11 ;  /* 0x0000000b06007986 */ /* 0x0003e8000c101904 */
[----:B------:R-:W2:Y:S02]  /*06f0*/  LDG.E R0, desc[UR4][R4.64] ;  /* 0x0000000404007981 */ /* 0x000ea4000c1e1900 */
[----:B--2---:R-:W-:-:S05]  /*0700*/  IADD3 R13, PT, PT, R0, 0x1, RZ ;  /* 0x00000001000d7810 */ /* 0x004fca0007ffe0ff */
[----:B------:R1:W-:Y:S04]  /*0710*/  STG.E desc[UR4][R6.64], R13 ;  /* 0x0000000d06007986 */ /* 0x0003e8000c101904 */
[----:B------:R-:W2:Y:S02]  /*0720*/  LDG.E R0, desc[UR4][R4.64] ;  /* 0x0000000404007981 */ /* 0x000ea4000c1e1900 */
[----:B--2---:R-:W-:-:S05]  /*0730*/  VIADD R15, R0, 0x1 ;  /* 0x00000001000f7836 */ /* 0x004fca0000000000 */
[----:B------:R1:W-:Y:S02]  /*0740*/  STG.E desc[UR4][R6.64], R15 ;  /* 0x0000000f06007986 */ /* 0x0003e4000c101904 */
.L_x_3:
[----:B------:R-:W-:Y:S05]  /*0750*/  @!P1 EXIT ;  /* 0x000000000000994d */ /* 0x000fea0003800000 */
[----:B------:R-:W-:-:S07]  /*0760*/  IADD3 R3, PT, PT, -R3, RZ, RZ ;  /* 0x000000ff03037210 */ /* 0x000fce0007ffe1ff */
.L_x_4:
[----:B------:R-:W0:Y:S01]  /*0770*/  LDG.E R0, desc[UR4][R4.64] ;  /* 0x0000000404007981 */ /* 0x000e22000c1e1900 */
[----:B------:R-:W-:-:S04]  /*0780*/  IADD3 R3, PT, PT, R3, 0x1, RZ ;  /* 0x0000000103037810 */ /* 0x000fc80007ffe0ff */
[----:B------:R-:W-:Y:S01]  /*0790*/  ISETP.NE.AND P0, PT, R3, RZ, PT ;  /* 0x000000ff0300720c */ /* 0x000fe20003f05270 */
[----:B012-4-:R-:W-:-:S05]  /*07a0*/  VIADD R9, R0, 0x1 ;  /* 0x0000000100097836 */ /* 0x017fca0000000000 */
[----:B------:R2:W-:Y:S07]  /*07b0*/  STG.E desc[UR4][R6.64], R9 ;  /* 0x0000000906007986 */ /* 0x0005ee000c101904 */
[----:B------:R-:W-:Y:S05]  /*07c0*/  @P0 BRA `(.L_x_4) ;  /* 0xfffffffc00e80947 */ /* 0x000fea000383ffff */
[----:B------:R-:W-:Y:S05]  /*07d0*/  EXIT ;  /* 0x000000000000794d */ /* 0x000fea0003800000 */
.L_x_5:
[----:B------:R-:W-:-:S00]  /*07e0*/  BRA `(.L_x_5) ;  /* 0xfffffffc00fc7947 */ /* 0x000fc0000383ffff */
[----:B------:R-:W-:-:S00]  /*07f0*/  NOP ;  /* 0x0000000000007918 */ /* 0x000fc00000000000 */
        /* <DEDUP_REMOVED lines=8> */
.L_x_6:


//--------------------- .nv.shared.reserved.0     --------------------------
	.section	.nv.shared.reserved.0,"aw",@nobits
	.weak		__nv_reservedSMEM_offset_0_alias
	.size		__nv_reservedSMEM_offset_0_alias, 0, 64
	.other		__nv_reservedSMEM_offset_0_alias,@"STO_CUDA_RESERVED_SHARED STV_DEFAULT"
__nv_reservedSMEM_offset_0_alias:
	.zero		0
	.zero		64


//--------------------- .nv.constant0._Z9incKernelPiPKiii --------------------------
	.section	.nv.constant0._Z9incKernelPiPKiii,"a",@progbits
	.sectionflags	@""
	.align	4
.nv.constant0._Z9incKernelPiPKiii:
	.zero		920


//--------------------- SYMBOLS --------------------------

	.type		.nv.reservedSmem.offset0,@object
	.size		.nv.reservedSmem.offset0,0x4
